	.headerflags	@"EF_CUDA_TEXMODE_UNIFIED EF_CUDA_64BIT_ADDRESS EF_CUDA_ACCELERATORS EF_CUDA_SM90 EF_CUDA_VIRTUAL_SM(EF_CUDA_SM90)"
	.elftype	@"ET_EXEC"


//--------------------- .nv.info                  --------------------------
	.section	.nv.info,"",@"SHT_CUDA_INFO"
	.align	4


	//----- nvinfo : EIATTR_REGCOUNT
	.align		4
        /*0000*/ 	.byte	0x04, 0x2f
        /*0002*/ 	.short	(.L_1 - .L_0)
	.align		4
.L_0:
        /*0004*/ 	.word	index@(triton_poi_fused_add_clamp_19)
        /*0008*/ 	.word	0x0000000b


	//----- nvinfo : EIATTR_MIN_STACK_SIZE
	.align		4
.L_1:
        /*000c*/ 	.byte	0x04, 0x12
        /*000e*/ 	.short	(.L_3 - .L_2)
	.align		4
.L_2:
        /*0010*/ 	.word	index@(triton_poi_fused_add_clamp_19)
        /*0014*/ 	.word	0x00000000


	//----- nvinfo : EIATTR_FRAME_SIZE
	.align		4
.L_3:
        /*0018*/ 	.byte	0x04, 0x11
        /*001a*/ 	.short	(.L_5 - .L_4)
	.align		4
.L_4:
        /*001c*/ 	.word	index@(triton_poi_fused_add_clamp_19)
        /*0020*/ 	.word	0x00000000


	//----- nvinfo : EIATTR_MIN_STACK_SIZE
	.align		4
.L_5:
        /*0024*/ 	.byte	0x04, 0x12
        /*0026*/ 	.short	(.L_7 - .L_6)
	.align		4
.L_6:
        /*0028*/ 	.word	index@(triton_poi_fused_add_clamp_19)
        /*002c*/ 	.word	0x00000000
.L_7:


//--------------------- .nv.info.triton_poi_fused_add_clamp_19 --------------------------
	.section	.nv.info.triton_poi_fused_add_clamp_19,"",@"SHT_CUDA_INFO"
	.sectionflags	@""
	.align	4


	//----- nvinfo : EIATTR_CUDA_API_VERSION
	.align		4
        /*0000*/ 	.byte	0x04, 0x37
        /*0002*/ 	.short	(.L_9 - .L_8)
.L_8:
        /*0004*/ 	.word	0x0000007c


	//----- nvinfo : EIATTR_KPARAM_INFO
	.align		4
.L_9:
        /*0008*/ 	.byte	0x04, 0x17
        /*000a*/ 	.short	(.L_11 - .L_10)
.L_10:
        /*000c*/ 	.word	0x00000000
        /*0010*/ 	.short	0x0001
        /*0012*/ 	.short	0x0008
        /*0014*/ 	.byte	0x00, 0xf0, 0x11, 0x00


	//----- nvinfo : EIATTR_KPARAM_INFO
	.align		4
.L_11:
        /*0018*/ 	.byte	0x04, 0x17
        /*001a*/ 	.short	(.L_13 - .L_12)
.L_12:
        /*001c*/ 	.word	0x00000000
        /*0020*/ 	.short	0x0000
        /*0022*/ 	.short	0x0000
        /*0024*/ 	.byte	0x00, 0xf4, 0x21, 0x00


	//----- nvinfo : EIATTR_SPARSE_MMA_MASK
	.align		4
.L_13:
        /*0028*/ 	.byte	0x03, 0x50
        /*002a*/ 	.short	0x0000


	//----- nvinfo : EIATTR_MAXREG_COUNT
	.align		4
        /*002c*/ 	.byte	0x03, 0x1b
        /*002e*/ 	.short	0x00ff


	//----- nvinfo : EIATTR_EXIT_INSTR_OFFSETS
	.align		4
        /*0030*/ 	.byte	0x04, 0x1c
        /*0032*/ 	.short	(.L_15 - .L_14)


	//   ....[0]....
.L_14:
        /*0034*/ 	.word	0x00000180


	//   ....[1]....
        /*0038*/ 	.word	0x000001d0


	//----- nvinfo : EIATTR_REQNTID
	.align		4
.L_15:
        /*003c*/ 	.byte	0x04, 0x10
        /*003e*/ 	.short	(.L_17 - .L_16)
.L_16:
        /*0040*/ 	.word	0x00000020
        /*0044*/ 	.word	0x00000001
        /*0048*/ 	.word	0x00000001


	//----- nvinfo : EIATTR_CBANK_PARAM_SIZE
	.align		4
.L_17:
        /*004c*/ 	.byte	0x03, 0x19
        /*004e*/ 	.short	0x000c


	//----- nvinfo : EIATTR_PARAM_CBANK
	.align		4
        /*0050*/ 	.byte	0x04, 0x0a
        /*0052*/ 	.short	(.L_19 - .L_18)
	.align		4
.L_18:
        /*0054*/ 	.word	index@(.nv.constant0.triton_poi_fused_add_clamp_19)
        /*0058*/ 	.short	0x0210
        /*005a*/ 	.short	0x000c


	//----- nvinfo : EIATTR_SW_WAR
	.align		4
.L_19:
        /*005c*/ 	.byte	0x04, 0x36
        /*005e*/ 	.short	(.L_21 - .L_20)
.L_20:
        /*0060*/ 	.word	0x00000008
.L_21:


//--------------------- .nv.callgraph             --------------------------
	.section	.nv.callgraph,"",@"SHT_CUDA_CALLGRAPH"
	.align	4
	.sectionentsize	8
	.align		4
        /*0000*/ 	.word	0x00000000
	.align		4
        /*0004*/ 	.word	0xffffffff
	.align		4
        /*0008*/ 	.word	0x00000000
	.align		4
        /*000c*/ 	.word	0xfffffffe
	.align		4
        /*0010*/ 	.word	0x00000000
	.align		4
        /*0014*/ 	.word	0xfffffffd
	.align		4
        /*0018*/ 	.word	0x00000000
	.align		4
        /*001c*/ 	.word	0xfffffffc


//--------------------- .text.triton_poi_fused_add_clamp_19 --------------------------
	.section	.text.triton_poi_fused_add_clamp_19,"ax",@progbits
	.align	128
        .global         triton_poi_fused_add_clamp_19
        .type           triton_poi_fused_add_clamp_19,@function
        .size           triton_poi_fused_add_clamp_19,(.L_x_1 - triton_poi_fused_add_clamp_19)
        .other          triton_poi_fused_add_clamp_19,@"STO_CUDA_ENTRY STV_DEFAULT"
triton_poi_fused_add_clamp_19:
.text.triton_poi_fused_add_clamp_19:
[----:B------:R-:W0:Y:S02]  /*0000*/  LDC R1, c[0x0][0x28] ;  /* 0x00000a00ff017b82 */ /* 0x000e240000000800 */
[----:B------:R-:W1:Y:S01]  /*0010*/  S2R R0, SR_TID.X ;  /* 0x0000000000007919 */ /* 0x000e620000002100 */
[----:B------:R-:W2:Y:S01]  /*0020*/  S2R R5, SR_CTAID.X ;  /* 0x0000000000057919 */ /* 0x000ea20000002500 */
[----:B-1----:R-:W-:-:S05]  /*0030*/  IMAD.SHL.U32 R0, R0, 0x2, RZ ;  /* 0x0000000200007824 */ /* 0x002fca00078e00ff */
[----:B------:R-:W-:-:S05]  /*0040*/  LOP3.LUT R0, R0, 0x3e, RZ, 0xc0, !PT ;  /* 0x0000003e00007812 */ /* 0x000fca00078ec0ff */
[----:B--2---:R-:W-:-:S04]  /*0050*/  IMAD R5, R5, 0x40, R0 ;  /* 0x0000004005057824 */ /* 0x004fc800078e0200 */
[C---:B------:R-:W-:Y:S01]  /*0060*/  VIADD R0, R5.reuse, 0x1 ;  /* 0x0000000105007836 */ /* 0x040fe20000000000 */
[----:B------:R-:W-:Y:S02]  /*0070*/  I2FP.F32.S32 R2, R5 ;  /* 0x0000000500027245 */ /* 0x000fe40000201400 */
[----:B------:R-:W-:Y:S02]  /*0080*/  ISETP.GE.AND P0, PT, R5, 0x40, PT ;  /* 0x000000400500780c */ /* 0x000fe40003f06270 */
[----:B------:R-:W-:Y:S01]  /*0090*/  I2FP.F32.S32 R0, R0 ;  /* 0x0000000000007245 */ /* 0x000fe20000201400 */
[----:B------:R-:W-:-:S04]  /*00a0*/  FMUL R2, R2, 0.4920634925365447998 ;  /* 0x3efbefbf02027820 */ /* 0x000fc80000400000 */
[----:B------:R-:W-:Y:S01]  /*00b0*/  FMUL R0, R0, 0.4920634925365447998 ;  /* 0x3efbefbf00007820 */ /* 0x000fe20000400000 */
[----:B------:R-:W-:Y:S02]  /*00c0*/  FMNMX R4, RZ, R2, !PT ;  /* 0x00000002ff047209 */ /* 0x000fe40007800000 */
[----:B------:R-:W1:Y:S02]  /*00d0*/  LDC.64 R2, c[0x0][0x210] ;  /* 0x00008400ff027b82 */ /* 0x000e640000000a00 */
[----:B------:R-:W-:Y:S02]  /*00e0*/  FMNMX R0, RZ, R0, !PT ;  /* 0x00000000ff007209 */ /* 0x000fe40007800000 */
[----:B------:R-:W2:Y:S08]  /*00f0*/  F2I.TRUNC.NTZ R4, R4 ;  /* 0x0000000400047305 */ /* 0x000eb0000020f100 */
[----:B------:R-:W3:Y:S01]  /*0100*/  F2I.TRUNC.NTZ R0, R0 ;  /* 0x0000000000007305 */ /* 0x000ee2000020f100 */
[----:B--2---:R-:W-:-:S05]  /*0110*/  VIMNMX R6, R4, 0x1e, PT ;  /* 0x0000001e04067848 */ /* 0x004fca0003fe0100 */
[----:B------:R-:W-:Y:S02]  /*0120*/  VIADD R6, R6, 0x1 ;  /* 0x0000000106067836 */ /* 0x000fe40000000000 */
[----:B-1----:R-:W-:Y:S01]  /*0130*/  IMAD.WIDE R2, R5, 0x8, R2 ;  /* 0x0000000805027825 */ /* 0x002fe200078e0202 */
[----:B---3--:R-:W-:Y:S02]  /*0140*/  VIMNMX R7, R0, 0x1e, PT ;  /* 0x0000001e00077848 */ /* 0x008fe40003fe0100 */
[----:B------:R-:W-:-:S03]  /*0150*/  SHF.R.S32.HI R5, RZ, 0x1f, R6 ;  /* 0x0000001fff057819 */ /* 0x000fc60000011406 */
[----:B------:R-:W-:-:S05]  /*0160*/  VIADD R8, R7, 0x1 ;  /* 0x0000000107087836 */ /* 0x000fca0000000000 */
[----:B------:R-:W-:Y:S01]  /*0170*/  SHF.R.S32.HI R7, RZ, 0x1f, R8 ;  /* 0x0000001fff077819 */ /* 0x000fe20000011408 */
[----:B------:R-:W-:Y:S06]  /*0180*/  @P0 EXIT ;  /* 0x000000000000094d */ /* 0x000fec0003800000 */
[----:B------:R-:W-:Y:S01]  /*0190*/  IMAD.MOV.U32 R4, RZ, RZ, R6 ;  /* 0x000000ffff047224 */ /* 0x000fe200078e0006 */
[----:B------:R-:W-:Y:S01]  /*01a0*/  ULDC.64 UR4, c[0x0][0x208] ;  /* 0x0000820000047ab9 */ /* 0x000fe20000000a00 */
[----:B------:R-:W-:-:S05]  /*01b0*/  IMAD.MOV.U32 R6, RZ, RZ, R8 ;  /* 0x000000ffff067224 */ /* 0x000fca00078e0008 */
[----:B------:R-:W-:Y:S01]  /*01c0*/  STG.E.128 desc[UR4][R2.64], R4 ;  /* 0x0000000402007986 */ /* 0x000fe2000c101d04 */
[----:B------:R-:W-:Y:S05]  /*01d0*/  EXIT ;  /* 0x000000000000794d */ /* 0x000fea0003800000 */
.L_x_0:
[----:B------:R-:W-:-:S00]  /*01e0*/  BRA `(.L_x_0) ;  /* 0xfffffffc00fc7947 */ /* 0x000fc0000383ffff */
[----:B------:R-:W-:-:S00]  /*01f0*/  NOP ;  /* 0x0000000000007918 */ /* 0x000fc00000000000 */
        /* <DEDUP_REMOVED lines=8> */
.L_x_1:


//--------------------- .nv.constant0.triton_poi_fused_add_clamp_19 --------------------------
	.section	.nv.constant0.triton_poi_fused_add_clamp_19,"a",@progbits
	.sectionflags	@""
	.align	4
.nv.constant0.triton_poi_fused_add_clamp_19:
	.zero		540
